//
// Generated by NVIDIA NVVM Compiler
//
// Compiler Build ID: CL-36424714
// Cuda compilation tools, release 13.0, V13.0.88
// Based on NVVM 20.0.0
//

.version 9.0
.target sm_100
.address_size 64

.extern .func  (.param .b32 func_retval0) vprintf
(
	.param .b64 vprintf_param_0,
	.param .b64 vprintf_param_1
)
;
.global .align 1 .b8 $str[17] = {102, 111, 111, 49, 32, 116, 104, 114, 101, 97, 100, 58, 32, 37, 117, 10};
.global .align 1 .b8 $str$1[17] = {102, 111, 111, 50, 32, 116, 104, 114, 101, 97, 100, 58, 32, 37, 117, 10};
.global .align 1 .b8 $str$2[21] = {102, 111, 111, 49, 32, 61, 32, 37, 112, 32, 102, 111, 111, 50, 32, 61, 32, 37, 112, 10};

.func foo1()
{
	.local .align 8 .b8 	__local_depot0[8];
	.reg .b64 	%SP;
	.reg .b64 	%SPL;
	.reg .b32 	%r<7>;
	.reg .b64 	%rd<5>;

	mov.u64 	%SPL, __local_depot0;
	cvta.local.u64 	%SP, %SPL;
	add.u64 	%rd1, %SP, 0;
	add.u64 	%rd2, %SPL, 0;
	mov.u32 	%r1, %tid.x;
	mov.u32 	%r2, %ctaid.x;
	mov.u32 	%r3, %ntid.x;
	mad.lo.s32 	%r4, %r2, %r3, %r1;
	st.local.u32 	[%rd2], %r4;
	mov.u64 	%rd3, $str;
	cvta.global.u64 	%rd4, %rd3;
	{ // callseq 0, 0
	.param .b64 param0;
	st.param.b64 	[param0], %rd4;
	.param .b64 param1;
	st.param.b64 	[param1], %rd1;
	.param .b32 retval0;
	call.uni (retval0), 
	vprintf, 
	(
	param0, 
	param1
	);
	ld.param.b32 	%r5, [retval0];
	} // callseq 0
	ret;

}
.func foo2()
{
	.local .align 8 .b8 	__local_depot1[8];
	.reg .b64 	%SP;
	.reg .b64 	%SPL;
	.reg .b32 	%r<7>;
	.reg .b64 	%rd<5>;

	mov.u64 	%SPL, __local_depot1;
	cvta.local.u64 	%SP, %SPL;
	add.u64 	%rd1, %SP, 0;
	add.u64 	%rd2, %SPL, 0;
	mov.u32 	%r1, %tid.x;
	mov.u32 	%r2, %ctaid.x;
	mov.u32 	%r3, %ntid.x;
	mad.lo.s32 	%r4, %r2, %r3, %r1;
	st.local.u32 	[%rd2], %r4;
	mov.u64 	%rd3, $str$1;
	cvta.global.u64 	%rd4, %rd3;
	{ // callseq 1, 0
	.param .b64 param0;
	st.param.b64 	[param0], %rd4;
	.param .b64 param1;
	st.param.b64 	[param1], %rd1;
	.param .b32 retval0;
	call.uni (retval0), 
	vprintf, 
	(
	param0, 
	param1
	);
	ld.param.b32 	%r5, [retval0];
	} // callseq 1
	ret;

}
	// .globl	kern_setup
.visible .entry kern_setup(
	.param .u64 .ptr .align 1 kern_setup_param_0
)
{
	.local .align 16 .b8 	__local_depot2[16];
	.reg .b64 	%SP;
	.reg .b64 	%SPL;
	.reg .b32 	%r<3>;
	.reg .b64 	%rd<9>;

	mov.u64 	%SPL, __local_depot2;
	cvta.local.u64 	%SP, %SPL;
	ld.param.u64 	%rd1, [kern_setup_param_0];
	cvta.to.global.u64 	%rd2, %rd1;
	add.u64 	%rd3, %SP, 0;
	add.u64 	%rd4, %SPL, 0;
	mov.u64 	%rd5, foo2;
	mov.u64 	%rd6, foo1;
	st.local.v2.u64 	[%rd4], {%rd6, %rd5};
	mov.u64 	%rd7, $str$2;
	cvta.global.u64 	%rd8, %rd7;
	{ // callseq 2, 0
	.param .b64 param0;
	st.param.b64 	[param0], %rd8;
	.param .b64 param1;
	st.param.b64 	[param1], %rd3;
	.param .b32 retval0;
	call.uni (retval0), 
	vprintf, 
	(
	param0, 
	param1
	);
	ld.param.b32 	%r1, [retval0];
	} // callseq 2
	st.global.u64 	[%rd2], %rd6;
	st.global.u64 	[%rd2+8], %rd5;
	ret;

}
	// .globl	kern_sample
.visible .entry kern_sample(
	.param .u64 .ptr .align 1 kern_sample_param_0
)
{
	.reg .pred 	%p<2>;
	.reg .b32 	%r<6>;
	.reg .b64 	%rd<5>;

	ld.param.u64 	%rd2, [kern_sample_param_0];
	cvta.to.global.u64 	%rd1, %rd2;
	mov.u32 	%r1, %tid.x;
	mov.u32 	%r2, %ctaid.x;
	mov.u32 	%r3, %ntid.x;
	mad.lo.s32 	%r4, %r2, %r3, %r1;
	and.b32  	%r5, %r4, 1;
	setp.eq.b32 	%p1, %r5, 1;
	@%p1 bra 	$L__BB3_2;
	ld.global.u64 	%rd4, [%rd1];
	{ // callseq 4, 0
	prototype_4 : .callprototype ()_ ();
	call 
	%rd4, 
	(
	)
	, prototype_4;
	} // callseq 4
	bra.uni 	$L__BB3_3;
$L__BB3_2:
	ld.global.u64 	%rd3, [%rd1+8];
	{ // callseq 3, 0
	prototype_3 : .callprototype ()_ ();
	call 
	%rd3, 
	(
	)
	, prototype_3;
	} // callseq 3
$L__BB3_3:
	ret;

}


// ===== COMPILED SASS (sm_100) =====

	.target	sm_100

	.elftype	@"ET_EXEC"


//--------------------- .note.nv.tkinfo           --------------------------
	.section	.note.nv.tkinfo,"",@"SHT_NOTE"
	.sectionflags	@"SHF_NOTE_NV_TKINFO"
	.tkinfo
        /*0018*/ 	.word	0x00000002
        /*0030*/ 	.string	""
        /*0030*/ 	.string	"ptxas"
        /*0030*/ 	.string	"Cuda compilation tools, release 13.0, V13.0.88"
        /*0030*/ 	.string	"Build cuda_13.0.r13.0/compiler.36424714_0"
        /*0030*/ 	.string	"-arch sm_100 -m 64 "



//--------------------- .note.nv.cuinfo           --------------------------
	.section	.note.nv.cuinfo,"",@"SHT_NOTE"
	.sectionflags	@"SHF_NOTE_NV_CUINFO"
        /*0018*/ 	.short	0x0002
        /*001a*/ 	.short	0x0064
        /*001c*/ 	.short	0x0082
	.zero		2


//--------------------- .nv.info                  --------------------------
	.section	.nv.info,"",@"SHT_CUDA_INFO"
	.align	4


	//----- nvinfo : EIATTR_REGCOUNT
	.align		4
        /*0000*/ 	.byte	0x04, 0x2f
        /*0002*/ 	.short	(.L_4 - .L_3)
	.align		4
.L_3:
        /*0004*/ 	.word	index@(kern_setup)
        /*0008*/ 	.word	0x00000018


	//----- nvinfo : EIATTR_FRAME_SIZE
	.align		4
.L_4:
        /*000c*/ 	.byte	0x04, 0x11
        /*000e*/ 	.short	(.L_6 - .L_5)
	.align		4
.L_5:
        /*0010*/ 	.word	index@($kern_setup$foo2)
        /*0014*/ 	.word	0x00000010


	//----- nvinfo : EIATTR_FRAME_SIZE
	.align		4
.L_6:
        /*0018*/ 	.byte	0x04, 0x11
        /*001a*/ 	.short	(.L_8 - .L_7)
	.align		4
.L_7:
        /*001c*/ 	.word	index@($kern_setup$foo1)
        /*0020*/ 	.word	0x00000010


	//----- nvinfo : EIATTR_FRAME_SIZE
	.align		4
.L_8:
        /*0024*/ 	.byte	0x04, 0x11
        /*0026*/ 	.short	(.L_10 - .L_9)
	.align		4
.L_9:
        /*0028*/ 	.word	index@(kern_setup)
        /*002c*/ 	.word	0x00000010


	//----- nvinfo : EIATTR_REGCOUNT
	.align		4
.L_10:
        /*0030*/ 	.byte	0x04, 0x2f
        /*0032*/ 	.short	(.L_12 - .L_11)
	.align		4
.L_11:
        /*0034*/ 	.word	index@(kern_sample)
        /*0038*/ 	.word	0x00000018


	//----- nvinfo : EIATTR_FRAME_SIZE
	.align		4
.L_12:
        /*003c*/ 	.byte	0x04, 0x11
        /*003e*/ 	.short	(.L_14 - .L_13)
	.align		4
.L_13:
        /*0040*/ 	.word	index@($kern_sample$foo2)
        /*0044*/ 	.word	0x00000018


	//----- nvinfo : EIATTR_FRAME_SIZE
	.align		4
.L_14:
        /*0048*/ 	.byte	0x04, 0x11
        /*004a*/ 	.short	(.L_16 - .L_15)
	.align		4
.L_15:
        /*004c*/ 	.word	index@($kern_sample$foo1)
        /*0050*/ 	.word	0x00000018


	//----- nvinfo : EIATTR_FRAME_SIZE
	.align		4
.L_16:
        /*0054*/ 	.byte	0x04, 0x11
        /*0056*/ 	.short	(.L_18 - .L_17)
	.align		4
.L_17:
        /*0058*/ 	.word	index@(kern_sample)
        /*005c*/ 	.word	0x00000018


	//----- nvinfo : EIATTR_MIN_STACK_SIZE
	.align		4
.L_18:
        /*0060*/ 	.byte	0x04, 0x12
        /*0062*/ 	.short	(.L_20 - .L_19)
	.align		4
.L_19:
        /*0064*/ 	.word	index@(kern_sample)
        /*0068*/ 	.word	0x00000018


	//----- nvinfo : EIATTR_MIN_STACK_SIZE
	.align		4
.L_20:
        /*006c*/ 	.byte	0x04, 0x12
        /*006e*/ 	.short	(.L_22 - .L_21)
	.align		4
.L_21:
        /*0070*/ 	.word	index@(kern_setup)
        /*0074*/ 	.word	0x00000010
.L_22:


//--------------------- .nv.compat                --------------------------
	.section	.nv.compat,"",@"SHT_CUDA_COMPAT_INFO"
	.align	4
        /*0000*/ 	.byte	0x02, 0x09, 0x00, 0x00, 0x02, 0x02, 0x01, 0x00, 0x02, 0x05, 0x05, 0x00, 0x03, 0x07, 0x01, 0x01
        /*0010*/ 	.byte	0x02, 0x03, 0x00, 0x00, 0x02, 0x06, 0x01, 0x00, 0x04, 0x0b, 0x08, 0x00, 0x09, 0x00, 0x00, 0x00
        /*0020*/ 	.byte	0x00, 0x00, 0x00, 0x00


//--------------------- .nv.info.kern_sample      --------------------------
	.section	.nv.info.kern_sample,"",@"SHT_CUDA_INFO"
	.sectionflags	@""
	.align	4


	//----- nvinfo : EIATTR_CUDA_API_VERSION
	.align		4
        /*0000*/ 	.byte	0x04, 0x37
        /*0002*/ 	.short	(.L_24 - .L_23)
.L_23:
        /*0004*/ 	.word	0x00000082


	//----- nvinfo : EIATTR_KPARAM_INFO
	.align		4
.L_24:
        /*0008*/ 	.byte	0x04, 0x17
        /*000a*/ 	.short	(.L_26 - .L_25)
.L_25:
        /*000c*/ 	.word	0x00000000
        /*0010*/ 	.short	0x0000
        /*0012*/ 	.short	0x0000
        /*0014*/ 	.byte	0x00, 0xf5, 0x21, 0x00


	//----- nvinfo : EIATTR_SPARSE_MMA_MASK
	.align		4
.L_26:
        /*0018*/ 	.byte	0x03, 0x50
        /*001a*/ 	.short	0x0000


	//----- nvinfo : EIATTR_MAXREG_COUNT
	.align		4
        /*001c*/ 	.byte	0x03, 0x1b
        /*001e*/ 	.short	0x00ff


	//----- nvinfo : EIATTR_EXTERNS
	.align		4
        /*0020*/ 	.byte	0x04, 0x0f
        /*0022*/ 	.short	(.L_28 - .L_27)


	//   ....[0]....
	.align		4
.L_27:
        /*0024*/ 	.word	index@(vprintf)


	//----- nvinfo : EIATTR_MERCURY_ISA_VERSION
	.align		4
.L_28:
        /*0028*/ 	.byte	0x03, 0x5f
        /*002a*/ 	.short	0x0101


	//----- nvinfo : EIATTR_VRC_CTA_INIT_COUNT
	.align		4
        /*002c*/ 	.byte	0x02, 0x4a
	.zero		1
	.zero		1


	//----- nvinfo : EIATTR_SYSCALL_OFFSETS
	.align		4
        /*0030*/ 	.byte	0x04, 0x46
        /*0032*/ 	.short	(.L_30 - .L_29)


	//   ....[0]....
.L_29:
        /*0034*/ 	.word	0x000002c0


	//   ....[1]....
        /*0038*/ 	.word	0x00000490


	//----- nvinfo : EIATTR_EXIT_INSTR_OFFSETS
	.align		4
.L_30:
        /*003c*/ 	.byte	0x04, 0x1c
        /*003e*/ 	.short	(.L_32 - .L_31)


	//   ....[0]....
.L_31:
        /*0040*/ 	.word	0x000000f0


	//   ....[1]....
        /*0044*/ 	.word	0x00000160


	//----- nvinfo : EIATTR_CRS_STACK_SIZE
	.align		4
.L_32:
        /*0048*/ 	.byte	0x04, 0x1e
        /*004a*/ 	.short	(.L_34 - .L_33)
.L_33:
        /*004c*/ 	.word	0x00000000


	//----- nvinfo : EIATTR_CBANK_PARAM_SIZE
	.align		4
.L_34:
        /*0050*/ 	.byte	0x03, 0x19
        /*0052*/ 	.short	0x0008


	//----- nvinfo : EIATTR_PARAM_CBANK
	.align		4
        /*0054*/ 	.byte	0x04, 0x0a
        /*0056*/ 	.short	(.L_36 - .L_35)
	.align		4
.L_35:
        /*0058*/ 	.word	index@(.nv.constant0.kern_sample)
        /*005c*/ 	.short	0x0380
        /*005e*/ 	.short	0x0008


	//----- nvinfo : EIATTR_SW_WAR
	.align		4
.L_36:
        /*0060*/ 	.byte	0x04, 0x36
        /*0062*/ 	.short	(.L_38 - .L_37)
.L_37:
        /*0064*/ 	.word	0x00000008
.L_38:


//--------------------- .nv.info.kern_setup       --------------------------
	.section	.nv.info.kern_setup,"",@"SHT_CUDA_INFO"
	.sectionflags	@""
	.align	4


	//----- nvinfo : EIATTR_CUDA_API_VERSION
	.align		4
        /*0000*/ 	.byte	0x04, 0x37
        /*0002*/ 	.short	(.L_40 - .L_39)
.L_39:
        /*0004*/ 	.word	0x00000082


	//----- nvinfo : EIATTR_KPARAM_INFO
	.align		4
.L_40:
        /*0008*/ 	.byte	0x04, 0x17
        /*000a*/ 	.short	(.L_42 - .L_41)
.L_41:
        /*000c*/ 	.word	0x00000000
        /*0010*/ 	.short	0x0000
        /*0012*/ 	.short	0x0000
        /*0014*/ 	.byte	0x00, 0xf5, 0x21, 0x00


	//----- nvinfo : EIATTR_SPARSE_MMA_MASK
	.align		4
.L_42:
        /*0018*/ 	.byte	0x03, 0x50
        /*001a*/ 	.short	0x0000


	//----- nvinfo : EIATTR_MAXREG_COUNT
	.align		4
        /*001c*/ 	.byte	0x03, 0x1b
        /*001e*/ 	.short	0x00ff


	//----- nvinfo : EIATTR_EXTERNS
	.align		4
        /*0020*/ 	.byte	0x04, 0x0f
        /*0022*/ 	.short	(.L_44 - .L_43)


	//   ....[0]....
	.align		4
.L_43:
        /*0024*/ 	.word	index@(vprintf)


	//----- nvinfo : EIATTR_MERCURY_ISA_VERSION
	.align		4
.L_44:
        /*0028*/ 	.byte	0x03, 0x5f
        /*002a*/ 	.short	0x0101


	//----- nvinfo : EIATTR_VRC_CTA_INIT_COUNT
	.align		4
        /*002c*/ 	.byte	0x02, 0x4a
	.zero		1
	.zero		1


	//----- nvinfo : EIATTR_SYSCALL_OFFSETS
	.align		4
        /*0030*/ 	.byte	0x04, 0x46
        /*0032*/ 	.short	(.L_46 - .L_45)


	//   ....[0]....
.L_45:
        /*0034*/ 	.word	0x00000120


	//   ....[1]....
        /*0038*/ 	.word	0x00000300


	//   ....[2]....
        /*003c*/ 	.word	0x000004d0


	//----- nvinfo : EIATTR_EXIT_INSTR_OFFSETS
	.align		4
.L_46:
        /*0040*/ 	.byte	0x04, 0x1c
        /*0042*/ 	.short	(.L_48 - .L_47)


	//   ....[0]....
.L_47:
        /*0044*/ 	.word	0x000001a0


	//----- nvinfo : EIATTR_CBANK_PARAM_SIZE
	.align		4
.L_48:
        /*0048*/ 	.byte	0x03, 0x19
        /*004a*/ 	.short	0x0008


	//----- nvinfo : EIATTR_PARAM_CBANK
	.align		4
        /*004c*/ 	.byte	0x04, 0x0a
        /*004e*/ 	.short	(.L_50 - .L_49)
	.align		4
.L_49:
        /*0050*/ 	.word	index@(.nv.constant0.kern_setup)
        /*0054*/ 	.short	0x0380
        /*0056*/ 	.short	0x0008


	//----- nvinfo : EIATTR_SW_WAR
	.align		4
.L_50:
        /*0058*/ 	.byte	0x04, 0x36
        /*005a*/ 	.short	(.L_52 - .L_51)
.L_51:
        /*005c*/ 	.word	0x00000008
.L_52:


//--------------------- .nv.callgraph             --------------------------
	.section	.nv.callgraph,"",@"SHT_CUDA_CALLGRAPH"
	.align	4
	.sectionentsize	8
	.align		4
        /*0000*/ 	.word	0x00000000
	.align		4
        /*0004*/ 	.word	0xffffffff
	.align		4
        /*0008*/ 	.word	index@(kern_sample)
	.align		4
        /*000c*/ 	.word	index@(vprintf)
	.align		4
        /*0010*/ 	.word	index@(kern_setup)
	.align		4
        /*0014*/ 	.word	index@(vprintf)
	.align		4
        /*0018*/ 	.word	0x00000000
	.align		4
        /*001c*/ 	.word	0xfffffffe
	.align		4
        /*0020*/ 	.word	0x00000000
	.align		4
        /*0024*/ 	.word	0xfffffffd
	.align		4
        /*0028*/ 	.word	0x00000000
	.align		4
        /*002c*/ 	.word	0xfffffffc


//--------------------- .nv.constant4             --------------------------
	.section	.nv.constant4,"a",@progbits
	.align	8
	.align		8
.nv.constant4:
        /*0000*/ 	.dword	vprintf
	.align		8
        /*0008*/ 	.dword	$str
	.align		8
        /*0010*/ 	.dword	$str$1
	.align		8
        /*0018*/ 	.dword	$str$2


//--------------------- .nv.constant2.kern_sample --------------------------
	.section	.nv.constant2.kern_sample,"a",@progbits
	.sectionflags	@""
	.align	4
.nv.constant2.kern_sample:
        /*0000*/ 	.byte	0x01, 0x00, 0x00, 0x00, 0x00, 0x00, 0x00, 0x00, 0x40, 0x03, 0x00, 0x00, 0x00, 0x00, 0x00, 0x00
        /*0010*/ 	.byte	0x70, 0x01, 0x00, 0x00, 0x00, 0x00, 0x00, 0x00


//--------------------- .nv.constant2.kern_setup  --------------------------
	.section	.nv.constant2.kern_setup,"a",@progbits
	.sectionflags	@""
	.align	4
.nv.constant2.kern_setup:
        /*0000*/ 	.byte	0x01, 0x00, 0x00, 0x00, 0x00, 0x00, 0x00, 0x00, 0x80, 0x03, 0x00, 0x00, 0x00, 0x00, 0x00, 0x00
        /*0010*/ 	.byte	0xb0, 0x01, 0x00, 0x00, 0x00, 0x00, 0x00, 0x00


//--------------------- .text.kern_sample         --------------------------
	.section	.text.kern_sample,"ax",@progbits
	.align	128
        .global         kern_sample
        .type           kern_sample,@function
        .size           kern_sample,(.L_x_9 - kern_sample)
        .other          kern_sample,@"STO_CUDA_ENTRY STV_DEFAULT"
kern_sample:
.text.kern_sample:
[----:B------:R-:W0:Y:S01]  /*0000*/  LDC R1, c[0x0][0x37c] ;  /* 0x0000df00ff017b82 */ /* 0x000e220000000800 */
[----:B------:R-:W1:Y:S07]  /*0010*/  S2R R0, SR_TID.X ;  /* 0x0000000000007919 */ /* 0x000e6e0000002100 */
[----:B------:R-:W1:Y:S01]  /*0020*/  S2UR UR4, SR_CTAID.X ;  /* 0x00000000000479c3 */ /* 0x000e620000002500 */
[----:B------:R-:W2:Y:S07]  /*0030*/  LDCU.64 UR36, c[0x0][0x358] ;  /* 0x00006b00ff2477ac */ /* 0x000eae0008000a00 */
[----:B------:R-:W1:Y:S02]  /*0040*/  LDC R3, c[0x0][0x360] ;  /* 0x0000d800ff037b82 */ /* 0x000e640000000800 */
[----:B-1----:R-:W-:-:S05]  /*0050*/  IMAD R0, R3, UR4, R0 ;  /* 0x0000000403007c24 */ /* 0x002fca000f8e0200 */
[----:B------:R-:W-:-:S04]  /*0060*/  LOP3.LUT R0, R0, 0x1, RZ, 0xc0, !PT ;  /* 0x0000000100007812 */ /* 0x000fc800078ec0ff */
[----:B------:R-:W-:-:S13]  /*0070*/  ISETP.NE.U32.AND P0, PT, R0, 0x1, PT ;  /* 0x000000010000780c */ /* 0x000fda0003f05070 */
[----:B0-2---:R-:W-:Y:S05]  /*0080*/  @!P0 BRA `(.L_x_0) ;  /* 0x00000000001c8947 */ /* 0x005fea0003800000 */
[----:B------:R-:W0:Y:S02]  /*0090*/  LDC.64 R4, c[0x0][0x380] ;  /* 0x0000e000ff047b82 */ /* 0x000e240000000a00 */
[----:B0-----:R-:W2:Y:S01]  /*00a0*/  LDG.E R2, desc[UR36][R4.64] ;  /* 0x0000002404027981 */ /* 0x001ea2000c1e1900 */
[----:B------:R-:W-:Y:S01]  /*00b0*/  MOV R20, 0xf0 ;  /* 0x000000f000147802 */ /* 0x000fe20000000f00 */
[----:B------:R-:W-:-:S04]  /*00c0*/  IMAD.MOV.U32 R21, RZ, RZ, 0x0 ;  /* 0x00000000ff157424 */ /* 0x000fc800078e00ff */
[----:B--2---:R-:W0:Y:S03]  /*00d0*/  LDC.64 R2, c[0x2][R2] ;  /* 0x0080000002027b82 */ /* 0x004e260000000a00 */
[----:B0-----:R-:W-:Y:S05]  /*00e0*/  CALL.REL.NOINC R2 `(kern_sample) ;  /* 0xfffffffc02c47344 */ /* 0x001fea0003c3ffff */
[----:B------:R-:W-:Y:S05]  /*00f0*/  EXIT ;  /* 0x000000000000794d */ /* 0x000fea0003800000 */
.L_x_0:
[----:B------:R-:W0:Y:S02]  /*0100*/  LDC.64 R4, c[0x0][0x380] ;  /* 0x0000e000ff047b82 */ /* 0x000e240000000a00 */
[----:B0-----:R-:W2:Y:S01]  /*0110*/  LDG.E R2, desc[UR36][R4.64+0x8] ;  /* 0x0000082404027981 */ /* 0x001ea2000c1e1900 */
[----:B------:R-:W-:Y:S01]  /*0120*/  MOV R20, 0x160 ;  /* 0x0000016000147802 */ /* 0x000fe20000000f00 */
[----:B------:R-:W-:-:S04]  /*0130*/  IMAD.MOV.U32 R21, RZ, RZ, 0x0 ;  /* 0x00000000ff157424 */ /* 0x000fc800078e00ff */
[----:B--2---:R-:W0:Y:S03]  /*0140*/  LDC.64 R2, c[0x2][R2] ;  /* 0x0080000002027b82 */ /* 0x004e260000000a00 */
[----:B0-----:R-:W-:Y:S05]  /*0150*/  CALL.REL.NOINC R2 `(kern_sample) ;  /* 0xfffffffc02a87344 */ /* 0x001fea0003c3ffff */
[----:B------:R-:W-:Y:S05]  /*0160*/  EXIT ;  /* 0x000000000000794d */ /* 0x000fea0003800000 */
        .type           $kern_sample$foo1,@function
        .size           $kern_sample$foo1,($kern_sample$foo2 - $kern_sample$foo1)
$kern_sample$foo1:
[----:B------:R-:W-:-:S05]  /*0170*/  IADD3 R1, PT, PT, R1, -0x18, RZ ;  /* 0xffffffe801017810 */ /* 0x000fca0007ffe0ff */
[----:B------:R-:W-:Y:S04]  /*0180*/  STL [R1+0x10], R17 ;  /* 0x0000101101007387 */ /* 0x000fe80000100800 */
[----:B------:R-:W-:Y:S04]  /*0190*/  STL [R1+0xc], R16 ;  /* 0x00000c1001007387 */ /* 0x000fe80000100800 */
[----:B------:R0:W-:Y:S01]  /*01a0*/  STL [R1+0x8], R2 ;  /* 0x0000080201007387 */ /* 0x0001e20000100800 */
[----:B------:R-:W1:Y:S01]  /*01b0*/  S2R R0, SR_TID.X ;  /* 0x0000000000007919 */ /* 0x000e620000002100 */
[----:B------:R-:W2:Y:S01]  /*01c0*/  LDCU UR5, c[0x0][0x2fc] ;  /* 0x00005f80ff0577ac */ /* 0x000ea20008000800 */
[----:B------:R-:W1:Y:S01]  /*01d0*/  S2UR UR6, SR_CTAID.X ;  /* 0x00000000000679c3 */ /* 0x000e620000002500 */
[----:B0-----:R-:W-:Y:S01]  /*01e0*/  MOV R2, 0x0 ;  /* 0x0000000000027802 */ /* 0x001fe20000000f00 */
[----:B------:R-:W0:Y:S06]  /*01f0*/  LDCU UR4, c[0x0][0x2f8] ;  /* 0x00005f00ff0477ac */ /* 0x000e2c0008000800 */
[----:B------:R-:W1:Y:S01]  /*0200*/  LDC R3, c[0x0][0x360] ;  /* 0x0000d800ff037b82 */ /* 0x000e620000000800 */
[----:B0-----:R-:W-:-:S04]  /*0210*/  IADD3 R6, P0, PT, R1, UR4, RZ ;  /* 0x0000000401067c10 */ /* 0x001fc8000ff1e0ff */
[----:B--2---:R-:W-:Y:S01]  /*0220*/  IADD3.X R7, PT, PT, RZ, UR5, RZ, P0, !PT ;  /* 0x00000005ff077c10 */ /* 0x004fe200087fe4ff */
[----:B-1----:R-:W-:Y:S01]  /*0230*/  IMAD R0, R3, UR6, R0 ;  /* 0x0000000603007c24 */ /* 0x002fe2000f8e0200 */
[----:B------:R-:W0:Y:S01]  /*0240*/  LDCU.64 UR6, c[0x4][0x8] ;  /* 0x01000100ff0677ac */ /* 0x000e220008000a00 */
[----:B------:R-:W1:Y:S03]  /*0250*/  LDC.64 R2, c[0x4][R2] ;  /* 0x0100000002027b82 */ /* 0x000e660000000a00 */
[----:B------:R2:W-:Y:S01]  /*0260*/  STL [R1], R0 ;  /* 0x0000000001007387 */ /* 0x0005e20000100800 */
[----:B0-----:R-:W-:Y:S02]  /*0270*/  IMAD.U32 R4, RZ, RZ, UR6 ;  /* 0x00000006ff047e24 */ /* 0x001fe4000f8e00ff */
[----:B------:R-:W-:Y:S02]  /*0280*/  IMAD.U32 R5, RZ, RZ, UR7 ;  /* 0x00000007ff057e24 */ /* 0x000fe4000f8e00ff */
[----:B------:R-:W-:-:S02]  /*0290*/  IMAD.MOV.U32 R16, RZ, RZ, R20 ;  /* 0x000000ffff107224 */ /* 0x000fc400078e0014 */
[----:B--2---:R-:W-:-:S07]  /*02a0*/  IMAD.MOV.U32 R17, RZ, RZ, R21 ;  /* 0x000000ffff117224 */ /* 0x004fce00078e0015 */
[----:B------:R-:W-:-:S07]  /*02b0*/  LEPC R20, `(.L_x_1) ;  /* 0x000000001014794e */ /* 0x000fce0000000000 */
[----:B-1----:R-:W-:Y:S05]  /*02c0*/  CALL.ABS.NOINC R2 ;  /* 0x0000000002007343 */ /* 0x002fea0003c00000 */
.L_x_1:
[----:B------:R-:W-:Y:S01]  /*02d0*/  MOV R20, R16 ;  /* 0x0000001000147202 */ /* 0x000fe20000000f00 */
[----:B------:R-:W-:Y:S01]  /*02e0*/  IMAD.MOV.U32 R21, RZ, RZ, R17 ;  /* 0x000000ffff157224 */ /* 0x000fe200078e0011 */
[----:B------:R-:W2:Y:S04]  /*02f0*/  LDL R2, [R1+0x8] ;  /* 0x0000080001027983 */ /* 0x000ea80000100800 */
[----:B------:R-:W2:Y:S04]  /*0300*/  LDL R16, [R1+0xc] ;  /* 0x00000c0001107983 */ /* 0x000ea80000100800 */
[----:B------:R0:W2:Y:S02]  /*0310*/  LDL R17, [R1+0x10] ;  /* 0x0000100001117983 */ /* 0x0000a40000100800 */
[----:B0-----:R-:W-:Y:S01]  /*0320*/  VIADD R1, R1, 0x18 ;  /* 0x0000001801017836 */ /* 0x001fe20000000000 */
[----:B--2---:R-:W-:Y:S06]  /*0330*/  RET.REL.NODEC R20 `(kern_sample) ;  /* 0xfffffffc14307950 */ /* 0x004fec0003c3ffff */
        .type           $kern_sample$foo2,@function
        .size           $kern_sample$foo2,(.L_x_9 - $kern_sample$foo2)
$kern_sample$foo2:
        /* <DEDUP_REMOVED lines=10> */
[----:B0-----:R-:W-:-:S05]  /*03e0*/  IADD3 R6, P0, PT, R1, UR4, RZ ;  /* 0x0000000401067c10 */ /* 0x001fca000ff1e0ff */
[----:B--2---:R-:W-:Y:S02]  /*03f0*/  IMAD.X R7, RZ, RZ, UR5, P0 ;  /* 0x00000005ff077e24 */ /* 0x004fe400080e06ff */
[----:B-1----:R-:W-:Y:S01]  /*0400*/  IMAD R0, R3, UR6, R0 ;  /* 0x0000000603007c24 */ /* 0x002fe2000f8e0200 */
[----:B------:R-:W0:Y:S01]  /*0410*/  LDCU.64 UR6, c[0x4][0x10] ;  /* 0x01000200ff0677ac */ /* 0x000e220008000a00 */
[----:B------:R-:W1:Y:S03]  /*0420*/  LDC.64 R2, c[0x4][R2] ;  /* 0x0100000002027b82 */ /* 0x000e660000000a00 */
[----:B------:R2:W-:Y:S01]  /*0430*/  STL [R1], R0 ;  /* 0x0000000001007387 */ /* 0x0005e20000100800 */
[----:B0-----:R-:W-:Y:S01]  /*0440*/  IMAD.U32 R4, RZ, RZ, UR6 ;  /* 0x00000006ff047e24 */ /* 0x001fe2000f8e00ff */
[----:B------:R-:W-:Y:S02]  /*0450*/  MOV R5, UR7 ;  /* 0x0000000700057c02 */ /* 0x000fe40008000f00 */
[----:B------:R-:W-:Y:S01]  /*0460*/  MOV R16, R20 ;  /* 0x0000001400107202 */ /* 0x000fe20000000f00 */
[----:B--2---:R-:W-:-:S07]  /*0470*/  IMAD.MOV.U32 R17, RZ, RZ, R21 ;  /* 0x000000ffff117224 */ /* 0x004fce00078e0015 */
[----:B------:R-:W-:-:S07]  /*0480*/  LEPC R20, `(.L_x_2) ;  /* 0x000000001014794e */ /* 0x000fce0000000000 */
[----:B-1----:R-:W-:Y:S05]  /*0490*/  CALL.ABS.NOINC R2 ;  /* 0x0000000002007343 */ /* 0x002fea0003c00000 */
.L_x_2:
[----:B------:R-:W-:Y:S01]  /*04a0*/  MOV R20, R16 ;  /* 0x0000001000147202 */ /* 0x000fe20000000f00 */
[----:B------:R-:W-:Y:S01]  /*04b0*/  IMAD.MOV.U32 R21, RZ, RZ, R17 ;  /* 0x000000ffff157224 */ /* 0x000fe200078e0011 */
[----:B------:R-:W2:Y:S04]  /*04c0*/  LDL R2, [R1+0x8] ;  /* 0x0000080001027983 */ /* 0x000ea80000100800 */
[----:B------:R-:W2:Y:S04]  /*04d0*/  LDL R16, [R1+0xc] ;  /* 0x00000c0001107983 */ /* 0x000ea80000100800 */
[----:B------:R0:W2:Y:S02]  /*04e0*/  LDL R17, [R1+0x10] ;  /* 0x0000100001117983 */ /* 0x0000a40000100800 */
[----:B0-----:R-:W-:Y:S01]  /*04f0*/  IADD3 R1, PT, PT, R1, 0x18, RZ ;  /* 0x0000001801017810 */ /* 0x001fe20007ffe0ff */
[----:B--2---:R-:W-:Y:S06]  /*0500*/  RET.REL.NODEC R20 `(kern_sample) ;  /* 0xfffffff814bc7950 */ /* 0x004fec0003c3ffff */
.L_x_3:
[----:B------:R-:W-:-:S00]  /*0510*/  BRA `(.L_x_3) ;  /* 0xfffffffc00fc7947 */ /* 0x000fc0000383ffff */
[----:B------:R-:W-:-:S00]  /*0520*/  NOP ;  /* 0x0000000000007918 */ /* 0x000fc00000000000 */
        /* <DEDUP_REMOVED lines=13> */
.L_x_9:


//--------------------- .text.kern_setup          --------------------------
	.section	.text.kern_setup,"ax",@progbits
	.align	128
        .global         kern_setup
        .type           kern_setup,@function
        .size           kern_setup,(.L_x_11 - kern_setup)
        .other          kern_setup,@"STO_CUDA_ENTRY STV_DEFAULT"
kern_setup:
.text.kern_setup:
[----:B------:R-:W0:Y:S01]  /*0000*/  LDC R1, c[0x0][0x37c] ;  /* 0x0000df00ff017b82 */ /* 0x000e220000000800 */
[----:B------:R-:W-:Y:S02]  /*0010*/  HFMA2 R9, -RZ, RZ, 0, 0 ;  /* 0x00000000ff097431 */ /* 0x000fe400000001ff */
[----:B0-----:R-:W-:Y:S01]  /*0020*/  VIADD R1, R1, 0xfffffff0 ;  /* 0xfffffff001017836 */ /* 0x001fe20000000000 */
[----:B------:R-:W-:Y:S01]  /*0030*/  MOV R0, 0x0 ;  /* 0x0000000000007802 */ /* 0x000fe20000000f00 */
[----:B------:R-:W-:Y:S01]  /*0040*/  IMAD.MOV.U32 R8, RZ, RZ, 0x10 ;  /* 0x00000010ff087424 */ /* 0x000fe200078e00ff */
[----:B------:R-:W0:Y:S01]  /*0050*/  LDCU UR4, c[0x0][0x2f8] ;  /* 0x00005f00ff0477ac */ /* 0x000e220008000800 */
[----:B------:R-:W-:Y:S01]  /*0060*/  IMAD.MOV.U32 R10, RZ, RZ, 0x8 ;  /* 0x00000008ff0a7424 */ /* 0x000fe200078e00ff */
[----:B------:R1:W2:Y:S01]  /*0070*/  LDC.64 R2, c[0x4][R0] ;  /* 0x0100000000027b82 */ /* 0x0002a20000000a00 */
[----:B------:R-:W-:Y:S01]  /*0080*/  IMAD.MOV.U32 R11, RZ, RZ, 0x0 ;  /* 0x00000000ff0b7424 */ /* 0x000fe200078e00ff */
[----:B------:R-:W3:Y:S04]  /*0090*/  LDCU.64 UR6, c[0x4][0x18] ;  /* 0x01000300ff0677ac */ /* 0x000ee80008000a00 */
[----:B------:R1:W-:Y:S01]  /*00a0*/  STL.128 [R1], R8 ;  /* 0x0000000801007387 */ /* 0x0003e20000100c00 */
[----:B------:R-:W4:Y:S01]  /*00b0*/  LDCU UR5, c[0x0][0x2fc] ;  /* 0x00005f80ff0577ac */ /* 0x000f220008000800 */
[----:B------:R-:W1:Y:S01]  /*00c0*/  LDCU.64 UR36, c[0x0][0x358] ;  /* 0x00006b00ff2477ac */ /* 0x000e620008000a00 */
[----:B0-----:R-:W-:-:S02]  /*00d0*/  IADD3 R6, P0, PT, R1, UR4, RZ ;  /* 0x0000000401067c10 */ /* 0x001fc4000ff1e0ff */
[----:B---3--:R-:W-:Y:S01]  /*00e0*/  MOV R4, UR6 ;  /* 0x0000000600047c02 */ /* 0x008fe20008000f00 */
[----:B------:R-:W-:Y:S02]  /*00f0*/  IMAD.U32 R5, RZ, RZ, UR7 ;  /* 0x00000007ff057e24 */ /* 0x000fe4000f8e00ff */
[----:B----4-:R-:W-:-:S08]  /*0100*/  IMAD.X R7, RZ, RZ, UR5, P0 ;  /* 0x00000005ff077e24 */ /* 0x010fd000080e06ff */
[----:B------:R-:W-:-:S07]  /*0110*/  LEPC R20, `(.L_x_4) ;  /* 0x000000001014794e */ /* 0x000fce0000000000 */
[----:B-12---:R-:W-:Y:S05]  /*0120*/  CALL.ABS.NOINC R2 ;  /* 0x0000000002007343 */ /* 0x006fea0003c00000 */
.L_x_4:
[----:B------:R-:W0:Y:S01]  /*0130*/  LDC.64 R2, c[0x0][0x380] ;  /* 0x0000e000ff027b82 */ /* 0x000e220000000a00 */
[----:B------:R-:W-:Y:S02]  /*0140*/  HFMA2 R4, -RZ, RZ, 0, 9.5367431640625e-07 ;  /* 0x00000010ff047431 */ /* 0x000fe400000001ff */
[----:B------:R-:W-:Y:S01]  /*0150*/  IMAD.MOV.U32 R5, RZ, RZ, 0x0 ;  /* 0x00000000ff057424 */ /* 0x000fe200078e00ff */
[----:B------:R-:W-:Y:S01]  /*0160*/  MOV R7, 0x0 ;  /* 0x0000000000077802 */ /* 0x000fe20000000f00 */
[----:B------:R-:W-:-:S03]  /*0170*/  IMAD.MOV.U32 R6, RZ, RZ, 0x8 ;  /* 0x00000008ff067424 */ /* 0x000fc600078e00ff */
[----:B0-----:R-:W-:Y:S04]  /*0180*/  STG.E.64 desc[UR36][R2.64], R4 ;  /* 0x0000000402007986 */ /* 0x001fe8000c101b24 */
[----:B------:R-:W-:Y:S01]  /*0190*/  STG.E.64 desc[UR36][R2.64+0x8], R6 ;  /* 0x0000080602007986 */ /* 0x000fe2000c101b24 */
[----:B------:R-:W-:Y:S05]  /*01a0*/  EXIT ;  /* 0x000000000000794d */ /* 0x000fea0003800000 */
        .type           $kern_setup$foo1,@function
        .size           $kern_setup$foo1,($kern_setup$foo2 - $kern_setup$foo1)
$kern_setup$foo1:
[----:B------:R-:W-:-:S05]  /*01b0*/  VIADD R1, R1, 0xffffffe8 ;  /* 0xffffffe801017836 */ /* 0x000fca0000000000 */
        /* <DEDUP_REMOVED lines=15> */
[----:B0-----:R-:W-:Y:S01]  /*02b0*/  MOV R4, UR6 ;  /* 0x0000000600047c02 */ /* 0x001fe20008000f00 */
[----:B------:R-:W-:Y:S02]  /*02c0*/  IMAD.U32 R5, RZ, RZ, UR7 ;  /* 0x00000007ff057e24 */ /* 0x000fe4000f8e00ff */
[----:B------:R-:W-:Y:S01]  /*02d0*/  IMAD.MOV.U32 R16, RZ, RZ, R20 ;  /* 0x000000ffff107224 */ /* 0x000fe200078e0014 */
[----:B--2---:R-:W-:-:S07]  /*02e0*/  MOV R17, R21 ;  /* 0x0000001500117202 */ /* 0x004fce0000000f00 */
[----:B------:R-:W-:-:S07]  /*02f0*/  LEPC R20, `(.L_x_5) ;  /* 0x000000001014794e */ /* 0x000fce0000000000 */
[----:B-1----:R-:W-:Y:S05]  /*0300*/  CALL.ABS.NOINC R2 ;  /* 0x0000000002007343 */ /* 0x002fea0003c00000 */
.L_x_5:
[----:B------:R-:W-:Y:S01]  /*0310*/  IMAD.MOV.U32 R20, RZ, RZ, R16 ;  /* 0x000000ffff147224 */ /* 0x000fe200078e0010 */
[----:B------:R-:W-:Y:S01]  /*0320*/  MOV R21, R17 ;  /* 0x0000001100157202 */ /* 0x000fe20000000f00 */
[----:B------:R-:W2:Y:S04]  /*0330*/  LDL R2, [R1+0x8] ;  /* 0x0000080001027983 */ /* 0x000ea80000100800 */
[----:B------:R-:W2:Y:S04]  /*0340*/  LDL R16, [R1+0xc] ;  /* 0x00000c0001107983 */ /* 0x000ea80000100800 */
[----:B------:R0:W2:Y:S02]  /*0350*/  LDL R17, [R1+0x10] ;  /* 0x0000100001117983 */ /* 0x0000a40000100800 */
[----:B0-----:R-:W-:Y:S01]  /*0360*/  VIADD R1, R1, 0x18 ;  /* 0x0000001801017836 */ /* 0x001fe20000000000 */
[----:B--2---:R-:W-:Y:S06]  /*0370*/  RET.REL.NODEC R20 `(kern_setup) ;  /* 0xfffffffc14207950 */ /* 0x004fec0003c3ffff */
        .type           $kern_setup$foo2,@function
        .size           $kern_setup$foo2,(.L_x_11 - $kern_setup$foo2)
$kern_setup$foo2:
        /* <DEDUP_REMOVED lines=22> */
.L_x_6:
[----:B------:R-:W-:Y:S01]  /*04e0*/  MOV R20, R16 ;  /* 0x0000001000147202 */ /* 0x000fe20000000f00 */
[----:B------:R-:W-:Y:S01]  /*04f0*/  IMAD.MOV.U32 R21, RZ, RZ, R17 ;  /* 0x000000ffff157224 */ /* 0x000fe200078e0011 */
[----:B------:R-:W2:Y:S04]  /*0500*/  LDL R2, [R1+0x8] ;  /* 0x0000080001027983 */ /* 0x000ea80000100800 */
[----:B------:R-:W2:Y:S04]  /*0510*/  LDL R16, [R1+0xc] ;  /* 0x00000c0001107983 */ /* 0x000ea80000100800 */
[----:B------:R0:W2:Y:S02]  /*0520*/  LDL R17, [R1+0x10] ;  /* 0x0000100001117983 */ /* 0x0000a40000100800 */
[----:B0-----:R-:W-:Y:S01]  /*0530*/  IADD3 R1, PT, PT, R1, 0x18, RZ ;  /* 0x0000001801017810 */ /* 0x001fe20007ffe0ff */
[----:B--2---:R-:W-:Y:S06]  /*0540*/  RET.REL.NODEC R20 `(kern_setup) ;  /* 0xfffffff814ac7950 */ /* 0x004fec0003c3ffff */
.L_x_7:
        /* <DEDUP_REMOVED lines=11> */
.L_x_11:


//--------------------- .nv.global.init           --------------------------
	.section	.nv.global.init,"aw",@progbits
.nv.global.init:
	.type		$str,@object
	.size		$str,($str$1 - $str)
$str:
        /*0000*/ 	.byte	0x66, 0x6f, 0x6f, 0x31, 0x20, 0x74, 0x68, 0x72, 0x65, 0x61, 0x64, 0x3a, 0x20, 0x25, 0x75, 0x0a
        /*0010*/ 	.byte	0x00
	.type		$str$1,@object
	.size		$str$1,($str$2 - $str$1)
$str$1:
        /*0011*/ 	.byte	0x66, 0x6f, 0x6f, 0x32, 0x20, 0x74, 0x68, 0x72, 0x65, 0x61, 0x64, 0x3a, 0x20, 0x25, 0x75, 0x0a
        /*0021*/ 	.byte	0x00
	.type		$str$2,@object
	.size		$str$2,(.L_2 - $str$2)
$str$2:
        /*0022*/ 	.byte	0x66, 0x6f, 0x6f, 0x31, 0x20, 0x3d, 0x20, 0x25, 0x70, 0x20, 0x66, 0x6f, 0x6f, 0x32, 0x20, 0x3d
        /*0032*/ 	.byte	0x20, 0x25, 0x70, 0x0a, 0x00
.L_2:


//--------------------- .nv.shared.reserved.0     --------------------------
	.section	.nv.shared.reserved.0,"aw",@nobits
	.weak		__nv_reservedSMEM_offset_0_alias
	.size		__nv_reservedSMEM_offset_0_alias, 0, 64
	.other		__nv_reservedSMEM_offset_0_alias,@"STO_CUDA_RESERVED_SHARED STV_DEFAULT"
__nv_reservedSMEM_offset_0_alias:
	.zero		0
	.zero		64


//--------------------- .nv.constant0.kern_sample --------------------------
	.section	.nv.constant0.kern_sample,"a",@progbits
	.sectionflags	@""
	.align	4
.nv.constant0.kern_sample:
	.zero		904


//--------------------- .nv.constant0.kern_setup  --------------------------
	.section	.nv.constant0.kern_setup,"a",@progbits
	.sectionflags	@""
	.align	4
.nv.constant0.kern_setup:
	.zero		904


//--------------------- SYMBOLS --------------------------

	.type		.nv.reservedSmem.offset0,@object
	.size		.nv.reservedSmem.offset0,0x4
	.type		vprintf,@function
